//
// Generated by NVIDIA NVVM Compiler
//
// Compiler Build ID: CL-36424714
// Cuda compilation tools, release 13.0, V13.0.88
// Based on NVVM 20.0.0
//

.version 9.0
.target sm_100
.address_size 64

	// .globl	_Z14transpose_ver1v
.global .align 4 .b8 device_A[4194304];
.global .align 4 .b8 device_Atranspose[4194304];
// _ZZ14transpose_ver5vE4tile has been demoted

.visible .entry _Z14transpose_ver1v()
{
	.reg .pred 	%p<4>;
	.reg .b32 	%r<10>;
	.reg .b32 	%f<2>;
	.reg .b64 	%rd<11>;

	mov.u32 	%r3, %ctaid.x;
	mov.u32 	%r4, %ntid.x;
	mov.u32 	%r5, %tid.x;
	mad.lo.s32 	%r1, %r3, %r4, %r5;
	mov.u32 	%r6, %ctaid.y;
	mov.u32 	%r7, %ntid.y;
	mov.u32 	%r8, %tid.y;
	mad.lo.s32 	%r9, %r6, %r7, %r8;
	setp.gt.s32 	%p1, %r1, 1023;
	setp.gt.u32 	%p2, %r9, 1023;
	or.pred  	%p3, %p1, %p2;
	@%p3 bra 	$L__BB0_2;
	mul.wide.u32 	%rd1, %r9, 4096;
	mov.u64 	%rd2, device_A;
	add.s64 	%rd3, %rd2, %rd1;
	mul.wide.s32 	%rd4, %r1, 4;
	add.s64 	%rd5, %rd3, %rd4;
	ld.global.f32 	%f1, [%rd5];
	mul.wide.s32 	%rd6, %r1, 4096;
	mov.u64 	%rd7, device_Atranspose;
	add.s64 	%rd8, %rd7, %rd6;
	mul.wide.u32 	%rd9, %r9, 4;
	add.s64 	%rd10, %rd8, %rd9;
	st.global.f32 	[%rd10], %f1;
$L__BB0_2:
	ret;

}
	// .globl	_Z14transpose_ver2v
.visible .entry _Z14transpose_ver2v()
{
	.reg .pred 	%p<4>;
	.reg .b32 	%r<10>;
	.reg .b32 	%f<2>;
	.reg .b64 	%rd<11>;

	mov.u32 	%r3, %ctaid.x;
	shl.b32 	%r4, %r3, 5;
	mov.u32 	%r5, %tid.x;
	add.s32 	%r1, %r4, %r5;
	mov.u32 	%r6, %ctaid.y;
	shl.b32 	%r7, %r6, 5;
	mov.u32 	%r8, %tid.y;
	add.s32 	%r9, %r7, %r8;
	setp.gt.s32 	%p1, %r1, 1023;
	setp.gt.u32 	%p2, %r9, 1023;
	or.pred  	%p3, %p1, %p2;
	@%p3 bra 	$L__BB1_2;
	mul.wide.u32 	%rd1, %r9, 4096;
	mov.u64 	%rd2, device_A;
	add.s64 	%rd3, %rd2, %rd1;
	mul.wide.s32 	%rd4, %r1, 4;
	add.s64 	%rd5, %rd3, %rd4;
	ld.global.f32 	%f1, [%rd5];
	mul.wide.s32 	%rd6, %r1, 4096;
	mov.u64 	%rd7, device_Atranspose;
	add.s64 	%rd8, %rd7, %rd6;
	mul.wide.u32 	%rd9, %r9, 4;
	add.s64 	%rd10, %rd8, %rd9;
	st.global.f32 	[%rd10], %f1;
$L__BB1_2:
	ret;

}
	// .globl	_Z14transpose_ver4v
.visible .entry _Z14transpose_ver4v()
{
	.reg .b32 	%r<9>;
	.reg .b32 	%f<5>;
	.reg .b64 	%rd<11>;

	mov.u32 	%r1, %ctaid.x;
	shl.b32 	%r2, %r1, 5;
	mov.u32 	%r3, %tid.x;
	add.s32 	%r4, %r2, %r3;
	mov.u32 	%r5, %ctaid.y;
	shl.b32 	%r6, %r5, 5;
	mov.u32 	%r7, %tid.y;
	add.s32 	%r8, %r6, %r7;
	mul.wide.s32 	%rd1, %r4, 4096;
	mov.u64 	%rd2, device_Atranspose;
	add.s64 	%rd3, %rd2, %rd1;
	mul.wide.s32 	%rd4, %r4, 4;
	mov.u64 	%rd5, device_A;
	add.s64 	%rd6, %rd5, %rd4;
	mul.wide.u32 	%rd7, %r8, 4096;
	add.s64 	%rd8, %rd6, %rd7;
	ld.global.f32 	%f1, [%rd8];
	mul.wide.u32 	%rd9, %r8, 4;
	add.s64 	%rd10, %rd3, %rd9;
	st.global.f32 	[%rd10], %f1;
	ld.global.f32 	%f2, [%rd8+32768];
	st.global.f32 	[%rd10+32], %f2;
	ld.global.f32 	%f3, [%rd8+65536];
	st.global.f32 	[%rd10+64], %f3;
	ld.global.f32 	%f4, [%rd8+98304];
	st.global.f32 	[%rd10+96], %f4;
	ret;

}
	// .globl	_Z14transpose_ver5v
.visible .entry _Z14transpose_ver5v()
{
	.reg .b32 	%r<19>;
	.reg .b32 	%f<9>;
	.reg .b64 	%rd<11>;
	// demoted variable
	.shared .align 4 .b8 _ZZ14transpose_ver5vE4tile[4096];
	mov.u32 	%r1, %ctaid.x;
	shl.b32 	%r2, %r1, 5;
	mov.u32 	%r3, %tid.x;
	add.s32 	%r4, %r2, %r3;
	mov.u32 	%r5, %ctaid.y;
	shl.b32 	%r6, %r5, 5;
	mov.u32 	%r7, %tid.y;
	add.s32 	%r8, %r6, %r7;
	shl.b32 	%r9, %r3, 2;
	mov.u32 	%r10, _ZZ14transpose_ver5vE4tile;
	add.s32 	%r11, %r10, %r9;
	mul.wide.s32 	%rd1, %r4, 4;
	mov.u64 	%rd2, device_A;
	add.s64 	%rd3, %rd2, %rd1;
	mul.wide.u32 	%rd4, %r8, 4096;
	add.s64 	%rd5, %rd3, %rd4;
	ld.global.f32 	%f1, [%rd5];
	shl.b32 	%r12, %r7, 7;
	add.s32 	%r13, %r11, %r12;
	st.shared.f32 	[%r13], %f1;
	ld.global.f32 	%f2, [%rd5+32768];
	st.shared.f32 	[%r13+1024], %f2;
	ld.global.f32 	%f3, [%rd5+65536];
	st.shared.f32 	[%r13+2048], %f3;
	ld.global.f32 	%f4, [%rd5+98304];
	st.shared.f32 	[%r13+3072], %f4;
	bar.sync 	0;
	add.s32 	%r14, %r6, %r3;
	add.s32 	%r15, %r2, %r7;
	mul.wide.u32 	%rd6, %r14, 4;
	mov.u64 	%rd7, device_Atranspose;
	add.s64 	%rd8, %rd7, %rd6;
	mad.lo.s32 	%r16, %r3, 124, %r11;
	shl.b32 	%r17, %r7, 2;
	add.s32 	%r18, %r16, %r17;
	ld.shared.f32 	%f5, [%r18];
	mul.wide.s32 	%rd9, %r15, 4096;
	add.s64 	%rd10, %rd8, %rd9;
	st.global.f32 	[%rd10], %f5;
	ld.shared.f32 	%f6, [%r18+32];
	st.global.f32 	[%rd10+32768], %f6;
	ld.shared.f32 	%f7, [%r18+64];
	st.global.f32 	[%rd10+65536], %f7;
	ld.shared.f32 	%f8, [%r18+96];
	st.global.f32 	[%rd10+98304], %f8;
	ret;

}
	// .globl	_Z11normal_copyv
.visible .entry _Z11normal_copyv()
{
	.reg .b32 	%r<9>;
	.reg .b32 	%f<5>;
	.reg .b64 	%rd<9>;

	mov.u32 	%r1, %ctaid.x;
	shl.b32 	%r2, %r1, 5;
	mov.u32 	%r3, %tid.x;
	add.s32 	%r4, %r2, %r3;
	mov.u32 	%r5, %ctaid.y;
	shl.b32 	%r6, %r5, 5;
	mov.u32 	%r7, %tid.y;
	add.s32 	%r8, %r6, %r7;
	mul.wide.s32 	%rd1, %r4, 4;
	mov.u64 	%rd2, device_Atranspose;
	add.s64 	%rd3, %rd2, %rd1;
	mov.u64 	%rd4, device_A;
	add.s64 	%rd5, %rd4, %rd1;
	mul.wide.u32 	%rd6, %r8, 4096;
	add.s64 	%rd7, %rd5, %rd6;
	ld.global.f32 	%f1, [%rd7];
	add.s64 	%rd8, %rd3, %rd6;
	st.global.f32 	[%rd8], %f1;
	ld.global.f32 	%f2, [%rd7+32768];
	st.global.f32 	[%rd8+32768], %f2;
	ld.global.f32 	%f3, [%rd7+65536];
	st.global.f32 	[%rd8+65536], %f3;
	ld.global.f32 	%f4, [%rd7+98304];
	st.global.f32 	[%rd8+98304], %f4;
	ret;

}


// ===== COMPILED SASS (sm_100) =====

	.target	sm_100

	.elftype	@"ET_EXEC"


//--------------------- .note.nv.tkinfo           --------------------------
	.section	.note.nv.tkinfo,"",@"SHT_NOTE"
	.sectionflags	@"SHF_NOTE_NV_TKINFO"
	.tkinfo
        /*0018*/ 	.word	0x00000002
        /*0030*/ 	.string	""
        /*0030*/ 	.string	"ptxas"
        /*0030*/ 	.string	"Cuda compilation tools, release 13.0, V13.0.88"
        /*0030*/ 	.string	"Build cuda_13.0.r13.0/compiler.36424714_0"
        /*0030*/ 	.string	"-arch sm_100 -m 64 "



//--------------------- .note.nv.cuinfo           --------------------------
	.section	.note.nv.cuinfo,"",@"SHT_NOTE"
	.sectionflags	@"SHF_NOTE_NV_CUINFO"
        /*0018*/ 	.short	0x0002
        /*001a*/ 	.short	0x0064
        /*001c*/ 	.short	0x0082
	.zero		2


//--------------------- .nv.info                  --------------------------
	.section	.nv.info,"",@"SHT_CUDA_INFO"
	.align	4


	//----- nvinfo : EIATTR_REGCOUNT
	.align		4
        /*0000*/ 	.byte	0x04, 0x2f
        /*0002*/ 	.short	(.L_3 - .L_2)
	.align		4
.L_2:
        /*0004*/ 	.word	index@(_Z14transpose_ver1v)
        /*0008*/ 	.word	0x0000000c


	//----- nvinfo : EIATTR_FRAME_SIZE
	.align		4
.L_3:
        /*000c*/ 	.byte	0x04, 0x11
        /*000e*/ 	.short	(.L_5 - .L_4)
	.align		4
.L_4:
        /*0010*/ 	.word	index@(_Z14transpose_ver1v)
        /*0014*/ 	.word	0x00000000


	//----- nvinfo : EIATTR_REGCOUNT
	.align		4
.L_5:
        /*0018*/ 	.byte	0x04, 0x2f
        /*001a*/ 	.short	(.L_7 - .L_6)
	.align		4
.L_6:
        /*001c*/ 	.word	index@(_Z14transpose_ver2v)
        /*0020*/ 	.word	0x0000000c


	//----- nvinfo : EIATTR_FRAME_SIZE
	.align		4
.L_7:
        /*0024*/ 	.byte	0x04, 0x11
        /*0026*/ 	.short	(.L_9 - .L_8)
	.align		4
.L_8:
        /*0028*/ 	.word	index@(_Z14transpose_ver2v)
        /*002c*/ 	.word	0x00000000


	//----- nvinfo : EIATTR_REGCOUNT
	.align		4
.L_9:
        /*0030*/ 	.byte	0x04, 0x2f
        /*0032*/ 	.short	(.L_11 - .L_10)
	.align		4
.L_10:
        /*0034*/ 	.word	index@(_Z14transpose_ver4v)
        /*0038*/ 	.word	0x00000010


	//----- nvinfo : EIATTR_FRAME_SIZE
	.align		4
.L_11:
        /*003c*/ 	.byte	0x04, 0x11
        /*003e*/ 	.short	(.L_13 - .L_12)
	.align		4
.L_12:
        /*0040*/ 	.word	index@(_Z14transpose_ver4v)
        /*0044*/ 	.word	0x00000000


	//----- nvinfo : EIATTR_REGCOUNT
	.align		4
.L_13:
        /*0048*/ 	.byte	0x04, 0x2f
        /*004a*/ 	.short	(.L_15 - .L_14)
	.align		4
.L_14:
        /*004c*/ 	.word	index@(_Z14transpose_ver5v)
        /*0050*/ 	.word	0x00000014


	//----- nvinfo : EIATTR_FRAME_SIZE
	.align		4
.L_15:
        /*0054*/ 	.byte	0x04, 0x11
        /*0056*/ 	.short	(.L_17 - .L_16)
	.align		4
.L_16:
        /*0058*/ 	.word	index@(_Z14transpose_ver5v)
        /*005c*/ 	.word	0x00000000


	//----- nvinfo : EIATTR_REGCOUNT
	.align		4
.L_17:
        /*0060*/ 	.byte	0x04, 0x2f
        /*0062*/ 	.short	(.L_19 - .L_18)
	.align		4
.L_18:
        /*0064*/ 	.word	index@(_Z11normal_copyv)
        /*0068*/ 	.word	0x00000010


	//----- nvinfo : EIATTR_FRAME_SIZE
	.align		4
.L_19:
        /*006c*/ 	.byte	0x04, 0x11
        /*006e*/ 	.short	(.L_21 - .L_20)
	.align		4
.L_20:
        /*0070*/ 	.word	index@(_Z11normal_copyv)
        /*0074*/ 	.word	0x00000000


	//----- nvinfo : EIATTR_MIN_STACK_SIZE
	.align		4
.L_21:
        /*0078*/ 	.byte	0x04, 0x12
        /*007a*/ 	.short	(.L_23 - .L_22)
	.align		4
.L_22:
        /*007c*/ 	.word	index@(_Z11normal_copyv)
        /*0080*/ 	.word	0x00000000


	//----- nvinfo : EIATTR_MIN_STACK_SIZE
	.align		4
.L_23:
        /*0084*/ 	.byte	0x04, 0x12
        /*0086*/ 	.short	(.L_25 - .L_24)
	.align		4
.L_24:
        /*0088*/ 	.word	index@(_Z14transpose_ver5v)
        /*008c*/ 	.word	0x00000000


	//----- nvinfo : EIATTR_MIN_STACK_SIZE
	.align		4
.L_25:
        /*0090*/ 	.byte	0x04, 0x12
        /*0092*/ 	.short	(.L_27 - .L_26)
	.align		4
.L_26:
        /*0094*/ 	.word	index@(_Z14transpose_ver4v)
        /*0098*/ 	.word	0x00000000


	//----- nvinfo : EIATTR_MIN_STACK_SIZE
	.align		4
.L_27:
        /*009c*/ 	.byte	0x04, 0x12
        /*009e*/ 	.short	(.L_29 - .L_28)
	.align		4
.L_28:
        /*00a0*/ 	.word	index@(_Z14transpose_ver2v)
        /*00a4*/ 	.word	0x00000000


	//----- nvinfo : EIATTR_MIN_STACK_SIZE
	.align		4
.L_29:
        /*00a8*/ 	.byte	0x04, 0x12
        /*00aa*/ 	.short	(.L_31 - .L_30)
	.align		4
.L_30:
        /*00ac*/ 	.word	index@(_Z14transpose_ver1v)
        /*00b0*/ 	.word	0x00000000
.L_31:


//--------------------- .nv.compat                --------------------------
	.section	.nv.compat,"",@"SHT_CUDA_COMPAT_INFO"
	.align	4
        /*0000*/ 	.byte	0x02, 0x09, 0x00, 0x00, 0x02, 0x02, 0x01, 0x00, 0x02, 0x05, 0x05, 0x00, 0x03, 0x07, 0x01, 0x01
        /*0010*/ 	.byte	0x02, 0x03, 0x00, 0x00, 0x02, 0x06, 0x01, 0x00, 0x04, 0x0b, 0x08, 0x00, 0x09, 0x00, 0x00, 0x00
        /*0020*/ 	.byte	0x00, 0x00, 0x00, 0x00


//--------------------- .nv.info._Z11normal_copyv --------------------------
	.section	.nv.info._Z11normal_copyv,"",@"SHT_CUDA_INFO"
	.sectionflags	@""
	.align	4


	//----- nvinfo : EIATTR_CUDA_API_VERSION
	.align		4
        /*0000*/ 	.byte	0x04, 0x37
        /*0002*/ 	.short	(.L_33 - .L_32)
.L_32:
        /*0004*/ 	.word	0x00000082


	//----- nvinfo : EIATTR_SPARSE_MMA_MASK
	.align		4
.L_33:
        /*0008*/ 	.byte	0x03, 0x50
        /*000a*/ 	.short	0x0000


	//----- nvinfo : EIATTR_MAXREG_COUNT
	.align		4
        /*000c*/ 	.byte	0x03, 0x1b
        /*000e*/ 	.short	0x00ff


	//----- nvinfo : EIATTR_MERCURY_ISA_VERSION
	.align		4
        /*0010*/ 	.byte	0x03, 0x5f
        /*0012*/ 	.short	0x0101


	//----- nvinfo : EIATTR_VRC_CTA_INIT_COUNT
	.align		4
        /*0014*/ 	.byte	0x02, 0x4a
	.zero		1
	.zero		1


	//----- nvinfo : EIATTR_EXIT_INSTR_OFFSETS
	.align		4
        /*0018*/ 	.byte	0x04, 0x1c
        /*001a*/ 	.short	(.L_35 - .L_34)


	//   ....[0]....
.L_34:
        /*001c*/ 	.word	0x00000160


	//----- nvinfo : EIATTR_SW_WAR
	.align		4
.L_35:
        /*0020*/ 	.byte	0x04, 0x36
        /*0022*/ 	.short	(.L_37 - .L_36)
.L_36:
        /*0024*/ 	.word	0x00000008
.L_37:


//--------------------- .nv.info._Z14transpose_ver5v --------------------------
	.section	.nv.info._Z14transpose_ver5v,"",@"SHT_CUDA_INFO"
	.sectionflags	@""
	.align	4


	//----- nvinfo : EIATTR_CUDA_API_VERSION
	.align		4
        /*0000*/ 	.byte	0x04, 0x37
        /*0002*/ 	.short	(.L_39 - .L_38)
.L_38:
        /*0004*/ 	.word	0x00000082


	//----- nvinfo : EIATTR_SPARSE_MMA_MASK
	.align		4
.L_39:
        /*0008*/ 	.byte	0x03, 0x50
        /*000a*/ 	.short	0x0000


	//----- nvinfo : EIATTR_MAXREG_COUNT
	.align		4
        /*000c*/ 	.byte	0x03, 0x1b
        /*000e*/ 	.short	0x00ff


	//----- nvinfo : EIATTR_NUM_BARRIERS
	.align		4
        /*0010*/ 	.byte	0x02, 0x4c
        /*0012*/ 	.byte	0x01
	.zero		1


	//----- nvinfo : EIATTR_MERCURY_ISA_VERSION
	.align		4
        /*0014*/ 	.byte	0x03, 0x5f
        /*0016*/ 	.short	0x0101


	//----- nvinfo : EIATTR_VRC_CTA_INIT_COUNT
	.align		4
        /*0018*/ 	.byte	0x02, 0x4a
	.zero		1
	.zero		1


	//----- nvinfo : EIATTR_EXIT_INSTR_OFFSETS
	.align		4
        /*001c*/ 	.byte	0x04, 0x1c
        /*001e*/ 	.short	(.L_41 - .L_40)


	//   ....[0]....
.L_40:
        /*0020*/ 	.word	0x00000280


	//----- nvinfo : EIATTR_SW_WAR
	.align		4
.L_41:
        /*0024*/ 	.byte	0x04, 0x36
        /*0026*/ 	.short	(.L_43 - .L_42)
.L_42:
        /*0028*/ 	.word	0x00000008
.L_43:


//--------------------- .nv.info._Z14transpose_ver4v --------------------------
	.section	.nv.info._Z14transpose_ver4v,"",@"SHT_CUDA_INFO"
	.sectionflags	@""
	.align	4


	//----- nvinfo : EIATTR_CUDA_API_VERSION
	.align		4
        /*0000*/ 	.byte	0x04, 0x37
        /*0002*/ 	.short	(.L_45 - .L_44)
.L_44:
        /*0004*/ 	.word	0x00000082


	//----- nvinfo : EIATTR_SPARSE_MMA_MASK
	.align		4
.L_45:
        /*0008*/ 	.byte	0x03, 0x50
        /*000a*/ 	.short	0x0000


	//----- nvinfo : EIATTR_MAXREG_COUNT
	.align		4
        /*000c*/ 	.byte	0x03, 0x1b
        /*000e*/ 	.short	0x00ff


	//----- nvinfo : EIATTR_MERCURY_ISA_VERSION
	.align		4
        /*0010*/ 	.byte	0x03, 0x5f
        /*0012*/ 	.short	0x0101


	//----- nvinfo : EIATTR_VRC_CTA_INIT_COUNT
	.align		4
        /*0014*/ 	.byte	0x02, 0x4a
	.zero		1
	.zero		1


	//----- nvinfo : EIATTR_EXIT_INSTR_OFFSETS
	.align		4
        /*0018*/ 	.byte	0x04, 0x1c
        /*001a*/ 	.short	(.L_47 - .L_46)


	//   ....[0]....
.L_46:
        /*001c*/ 	.word	0x00000160


	//----- nvinfo : EIATTR_SW_WAR
	.align		4
.L_47:
        /*0020*/ 	.byte	0x04, 0x36
        /*0022*/ 	.short	(.L_49 - .L_48)
.L_48:
        /*0024*/ 	.word	0x00000008
.L_49:


//--------------------- .nv.info._Z14transpose_ver2v --------------------------
	.section	.nv.info._Z14transpose_ver2v,"",@"SHT_CUDA_INFO"
	.sectionflags	@""
	.align	4


	//----- nvinfo : EIATTR_CUDA_API_VERSION
	.align		4
        /*0000*/ 	.byte	0x04, 0x37
        /*0002*/ 	.short	(.L_51 - .L_50)
.L_50:
        /*0004*/ 	.word	0x00000082


	//----- nvinfo : EIATTR_SPARSE_MMA_MASK
	.align		4
.L_51:
        /*0008*/ 	.byte	0x03, 0x50
        /*000a*/ 	.short	0x0000


	//----- nvinfo : EIATTR_MAXREG_COUNT
	.align		4
        /*000c*/ 	.byte	0x03, 0x1b
        /*000e*/ 	.short	0x00ff


	//----- nvinfo : EIATTR_MERCURY_ISA_VERSION
	.align		4
        /*0010*/ 	.byte	0x03, 0x5f
        /*0012*/ 	.short	0x0101


	//----- nvinfo : EIATTR_VRC_CTA_INIT_COUNT
	.align		4
        /*0014*/ 	.byte	0x02, 0x4a
	.zero		1
	.zero		1


	//----- nvinfo : EIATTR_EXIT_INSTR_OFFSETS
	.align		4
        /*0018*/ 	.byte	0x04, 0x1c
        /*001a*/ 	.short	(.L_53 - .L_52)


	//   ....[0]....
.L_52:
        /*001c*/ 	.word	0x00000090


	//   ....[1]....
        /*0020*/ 	.word	0x00000130


	//----- nvinfo : EIATTR_SW_WAR
	.align		4
.L_53:
        /*0024*/ 	.byte	0x04, 0x36
        /*0026*/ 	.short	(.L_55 - .L_54)
.L_54:
        /*0028*/ 	.word	0x00000008
.L_55:


//--------------------- .nv.info._Z14transpose_ver1v --------------------------
	.section	.nv.info._Z14transpose_ver1v,"",@"SHT_CUDA_INFO"
	.sectionflags	@""
	.align	4


	//----- nvinfo : EIATTR_CUDA_API_VERSION
	.align		4
        /*0000*/ 	.byte	0x04, 0x37
        /*0002*/ 	.short	(.L_57 - .L_56)
.L_56:
        /*0004*/ 	.word	0x00000082


	//----- nvinfo : EIATTR_SPARSE_MMA_MASK
	.align		4
.L_57:
        /*0008*/ 	.byte	0x03, 0x50
        /*000a*/ 	.short	0x0000


	//----- nvinfo : EIATTR_MAXREG_COUNT
	.align		4
        /*000c*/ 	.byte	0x03, 0x1b
        /*000e*/ 	.short	0x00ff


	//----- nvinfo : EIATTR_MERCURY_ISA_VERSION
	.align		4
        /*0010*/ 	.byte	0x03, 0x5f
        /*0012*/ 	.short	0x0101


	//----- nvinfo : EIATTR_VRC_CTA_INIT_COUNT
	.align		4
        /*0014*/ 	.byte	0x02, 0x4a
	.zero		1
	.zero		1


	//----- nvinfo : EIATTR_EXIT_INSTR_OFFSETS
	.align		4
        /*0018*/ 	.byte	0x04, 0x1c
        /*001a*/ 	.short	(.L_59 - .L_58)


	//   ....[0]....
.L_58:
        /*001c*/ 	.word	0x000000b0


	//   ....[1]....
        /*0020*/ 	.word	0x00000150


	//----- nvinfo : EIATTR_SW_WAR
	.align		4
.L_59:
        /*0024*/ 	.byte	0x04, 0x36
        /*0026*/ 	.short	(.L_61 - .L_60)
.L_60:
        /*0028*/ 	.word	0x00000008
.L_61:


//--------------------- .nv.callgraph             --------------------------
	.section	.nv.callgraph,"",@"SHT_CUDA_CALLGRAPH"
	.align	4
	.sectionentsize	8
	.align		4
        /*0000*/ 	.word	0x00000000
	.align		4
        /*0004*/ 	.word	0xffffffff
	.align		4
        /*0008*/ 	.word	0x00000000
	.align		4
        /*000c*/ 	.word	0xfffffffe
	.align		4
        /*0010*/ 	.word	0x00000000
	.align		4
        /*0014*/ 	.word	0xfffffffd
	.align		4
        /*0018*/ 	.word	0x00000000
	.align		4
        /*001c*/ 	.word	0xfffffffc


//--------------------- .nv.constant4             --------------------------
	.section	.nv.constant4,"a",@progbits
	.align	8
	.align		8
.nv.constant4:
        /*0000*/ 	.dword	device_A
	.align		8
        /*0008*/ 	.dword	device_Atranspose


//--------------------- .text._Z11normal_copyv    --------------------------
	.section	.text._Z11normal_copyv,"ax",@progbits
	.align	128
        .global         _Z11normal_copyv
        .type           _Z11normal_copyv,@function
        .size           _Z11normal_copyv,(.L_x_5 - _Z11normal_copyv)
        .other          _Z11normal_copyv,@"STO_CUDA_ENTRY STV_DEFAULT"
_Z11normal_copyv:
.text._Z11normal_copyv:
[----:B------:R-:W-:Y:S01]  /*0000*/  LDC R1, c[0x0][0x37c] ;  /* 0x0000df00ff017b82 */ /* 0x000fe20000000800 */
[----:B------:R-:W0:Y:S07]  /*0010*/  S2R R7, SR_CTAID.X ;  /* 0x0000000000077919 */ /* 0x000e2e0000002500 */
[----:B------:R-:W1:Y:S01]  /*0020*/  LDC.64 R2, c[0x4][RZ] ;  /* 0x01000000ff027b82 */ /* 0x000e620000000a00 */
[----:B------:R-:W2:Y:S01]  /*0030*/  LDCU.64 UR4, c[0x0][0x358] ;  /* 0x00006b00ff0477ac */ /* 0x000ea20008000a00 */
[----:B------:R-:W0:Y:S01]  /*0040*/  S2R R0, SR_TID.X ;  /* 0x0000000000007919 */ /* 0x000e220000002100 */
[----:B------:R-:W3:Y:S01]  /*0050*/  S2R R9, SR_CTAID.Y ;  /* 0x0000000000097919 */ /* 0x000ee20000002600 */
[----:B------:R-:W3:Y:S01]  /*0060*/  S2R R4, SR_TID.Y ;  /* 0x0000000000047919 */ /* 0x000ee20000002200 */
[----:B0-----:R-:W-:-:S05]  /*0070*/  LEA R7, R7, R0, 0x5 ;  /* 0x0000000007077211 */ /* 0x001fca00078e28ff */
[----:B-1----:R-:W-:Y:S01]  /*0080*/  IMAD.WIDE R2, R7, 0x4, R2 ;  /* 0x0000000407027825 */ /* 0x002fe200078e0202 */
[----:B---3--:R-:W-:-:S05]  /*0090*/  LEA R9, R9, R4, 0x5 ;  /* 0x0000000409097211 */ /* 0x008fca00078e28ff */
[----:B------:R-:W-:Y:S02]  /*00a0*/  IMAD.WIDE.U32 R4, R9, 0x1000, R2 ;  /* 0x0000100009047825 */ /* 0x000fe400078e0002 */
[----:B------:R-:W0:Y:S03]  /*00b0*/  LDC.64 R2, c[0x4][0x8] ;  /* 0x01000200ff027b82 */ /* 0x000e260000000a00 */
[----:B--2---:R-:W2:Y:S01]  /*00c0*/  LDG.E R11, desc[UR4][R4.64] ;  /* 0x00000004040b7981 */ /* 0x004ea2000c1e1900 */
[----:B0-----:R-:W-:-:S04]  /*00d0*/  IMAD.WIDE R2, R7, 0x4, R2 ;  /* 0x0000000407027825 */ /* 0x001fc800078e0202 */
[----:B------:R-:W-:-:S05]  /*00e0*/  IMAD.WIDE.U32 R2, R9, 0x1000, R2 ;  /* 0x0000100009027825 */ /* 0x000fca00078e0002 */
[----:B--2---:R-:W-:Y:S04]  /*00f0*/  STG.E desc[UR4][R2.64], R11 ;  /* 0x0000000b02007986 */ /* 0x004fe8000c101904 */
[----:B------:R-:W2:Y:S04]  /*0100*/  LDG.E R7, desc[UR4][R4.64+0x8000] ;  /* 0x0080000404077981 */ /* 0x000ea8000c1e1900 */
[----:B--2---:R-:W-:Y:S04]  /*0110*/  STG.E desc[UR4][R2.64+0x8000], R7 ;  /* 0x0080000702007986 */ /* 0x004fe8000c101904 */
[----:B------:R-:W2:Y:S04]  /*0120*/  LDG.E R9, desc[UR4][R4.64+0x10000] ;  /* 0x0100000404097981 */ /* 0x000ea8000c1e1900 */
[----:B--2---:R-:W-:Y:S04]  /*0130*/  STG.E desc[UR4][R2.64+0x10000], R9 ;  /* 0x0100000902007986 */ /* 0x004fe8000c101904 */
[----:B------:R-:W2:Y:S04]  /*0140*/  LDG.E R13, desc[UR4][R4.64+0x18000] ;  /* 0x01800004040d7981 */ /* 0x000ea8000c1e1900 */
[----:B--2---:R-:W-:Y:S01]  /*0150*/  STG.E desc[UR4][R2.64+0x18000], R13 ;  /* 0x0180000d02007986 */ /* 0x004fe2000c101904 */
[----:B------:R-:W-:Y:S05]  /*0160*/  EXIT ;  /* 0x000000000000794d */ /* 0x000fea0003800000 */
.L_x_0:
[----:B------:R-:W-:-:S00]  /*0170*/  BRA `(.L_x_0) ;  /* 0xfffffffc00fc7947 */ /* 0x000fc0000383ffff */
[----:B------:R-:W-:-:S00]  /*0180*/  NOP ;  /* 0x0000000000007918 */ /* 0x000fc00000000000 */
[----:B------:R-:W-:-:S00]  /*0190*/  NOP ;  /* 0x0000000000007918 */ /* 0x000fc00000000000 */
[----:B------:R-:W-:-:S00]  /*01a0*/  NOP ;  /* 0x0000000000007918 */ /* 0x000fc00000000000 */
[----:B------:R-:W-:-:S00]  /*01b0*/  NOP ;  /* 0x0000000000007918 */ /* 0x000fc00000000000 */
[----:B------:R-:W-:-:S00]  /*01c0*/  NOP ;  /* 0x0000000000007918 */ /* 0x000fc00000000000 */
[----:B------:R-:W-:-:S00]  /*01d0*/  NOP ;  /* 0x0000000000007918 */ /* 0x000fc00000000000 */
[----:B------:R-:W-:-:S00]  /*01e0*/  NOP ;  /* 0x0000000000007918 */ /* 0x000fc00000000000 */
[----:B------:R-:W-:-:S00]  /*01f0*/  NOP ;  /* 0x0000000000007918 */ /* 0x000fc00000000000 */
.L_x_5:


//--------------------- .text._Z14transpose_ver5v --------------------------
	.section	.text._Z14transpose_ver5v,"ax",@progbits
	.align	128
        .global         _Z14transpose_ver5v
        .type           _Z14transpose_ver5v,@function
        .size           _Z14transpose_ver5v,(.L_x_6 - _Z14transpose_ver5v)
        .other          _Z14transpose_ver5v,@"STO_CUDA_ENTRY STV_DEFAULT"
_Z14transpose_ver5v:
.text._Z14transpose_ver5v:
        /* <DEDUP_REMOVED lines=10> */
[----:B------:R-:W-:-:S05]  /*00a0*/  IMAD.WIDE.U32 R2, R5, 0x1000, R2 ;  /* 0x0000100005027825 */ /* 0x000fca00078e0002 */
[----:B--2---:R-:W2:Y:S04]  /*00b0*/  LDG.E R4, desc[UR6][R2.64] ;  /* 0x0000000602047981 */ /* 0x004ea8000c1e1900 */
[----:B------:R-:W3:Y:S04]  /*00c0*/  LDG.E R6, desc[UR6][R2.64+0x8000] ;  /* 0x0080000602067981 */ /* 0x000ee8000c1e1900 */
[----:B------:R-:W4:Y:S04]  /*00d0*/  LDG.E R8, desc[UR6][R2.64+0x10000] ;  /* 0x0100000602087981 */ /* 0x000f28000c1e1900 */
[----:B------:R0:W5:Y:S01]  /*00e0*/  LDG.E R10, desc[UR6][R2.64+0x18000] ;  /* 0x01800006020a7981 */ /* 0x000162000c1e1900 */
[----:B------:R-:W1:Y:S01]  /*00f0*/  S2UR UR5, SR_CgaCtaId ;  /* 0x00000000000579c3 */ /* 0x000e620000008800 */
[----:B------:R-:W-:-:S07]  /*0100*/  UMOV UR4, 0x400 ;  /* 0x0000040000047882 */ /* 0x000fce0000000000 */
[----:B0-----:R-:W0:Y:S01]  /*0110*/  LDC.64 R2, c[0x4][0x8] ;  /* 0x01000200ff027b82 */ /* 0x001e220000000a00 */
[----:B-1----:R-:W-:-:S06]  /*0120*/  ULEA UR4, UR5, UR4, 0x18 ;  /* 0x0000000405047291 */ /* 0x002fcc000f8ec0ff */
[----:B------:R-:W-:-:S04]  /*0130*/  LEA R0, R7, UR4, 0x2 ;  /* 0x0000000407007c11 */ /* 0x000fc8000f8e10ff */
[----:B------:R-:W-:Y:S01]  /*0140*/  LEA R5, R17, R0, 0x7 ;  /* 0x0000000011057211 */ /* 0x000fe200078e38ff */
[----:B------:R-:W-:Y:S01]  /*0150*/  IMAD R0, R7, 0x7c, R0 ;  /* 0x0000007c07007824 */ /* 0x000fe200078e0200 */
[----:B------:R-:W-:-:S04]  /*0160*/  LEA R7, R14, R7, 0x5 ;  /* 0x000000070e077211 */ /* 0x000fc800078e28ff */
[----:B------:R-:W-:Y:S01]  /*0170*/  LEA R0, R17, R0, 0x2 ;  /* 0x0000000011007211 */ /* 0x000fe200078e10ff */
[----:B0-----:R-:W-:Y:S01]  /*0180*/  IMAD.WIDE.U32 R2, R7, 0x4, R2 ;  /* 0x0000000407027825 */ /* 0x001fe200078e0002 */
[----:B------:R-:W-:-:S05]  /*0190*/  LEA R7, R12, R17, 0x5 ;  /* 0x000000110c077211 */ /* 0x000fca00078e28ff */
[----:B------:R-:W-:Y:S01]  /*01a0*/  IMAD.WIDE R2, R7, 0x1000, R2 ;  /* 0x0000100007027825 */ /* 0x000fe200078e0202 */
[----:B--2---:R-:W-:Y:S04]  /*01b0*/  STS [R5], R4 ;  /* 0x0000000405007388 */ /* 0x004fe80000000800 */
[----:B---3--:R-:W-:Y:S04]  /*01c0*/  STS [R5+0x400], R6 ;  /* 0x0004000605007388 */ /* 0x008fe80000000800 */
[----:B----4-:R-:W-:Y:S04]  /*01d0*/  STS [R5+0x800], R8 ;  /* 0x0008000805007388 */ /* 0x010fe80000000800 */
[----:B-----5:R-:W-:Y:S01]  /*01e0*/  STS [R5+0xc00], R10 ;  /* 0x000c000a05007388 */ /* 0x020fe20000000800 */
[----:B------:R-:W-:Y:S06]  /*01f0*/  BAR.SYNC.DEFER_BLOCKING 0x0 ;  /* 0x0000000000007b1d */ /* 0x000fec0000010000 */
[----:B------:R-:W0:Y:S04]  /*0200*/  LDS R9, [R0] ;  /* 0x0000000000097984 */ /* 0x000e280000000800 */
[----:B------:R-:W1:Y:S04]  /*0210*/  LDS R11, [R0+0x20] ;  /* 0x00002000000b7984 */ /* 0x000e680000000800 */
[----:B------:R-:W2:Y:S04]  /*0220*/  LDS R13, [R0+0x40] ;  /* 0x00004000000d7984 */ /* 0x000ea80000000800 */
[----:B------:R-:W3:Y:S04]  /*0230*/  LDS R15, [R0+0x60] ;  /* 0x00006000000f7984 */ /* 0x000ee80000000800 */
[----:B0-----:R-:W-:Y:S04]  /*0240*/  STG.E desc[UR6][R2.64], R9 ;  /* 0x0000000902007986 */ /* 0x001fe8000c101906 */
[----:B-1----:R-:W-:Y:S04]  /*0250*/  STG.E desc[UR6][R2.64+0x8000], R11 ;  /* 0x0080000b02007986 */ /* 0x002fe8000c101906 */
[----:B--2---:R-:W-:Y:S04]  /*0260*/  STG.E desc[UR6][R2.64+0x10000], R13 ;  /* 0x0100000d02007986 */ /* 0x004fe8000c101906 */
[----:B---3--:R-:W-:Y:S01]  /*0270*/  STG.E desc[UR6][R2.64+0x18000], R15 ;  /* 0x0180000f02007986 */ /* 0x008fe2000c101906 */
[----:B------:R-:W-:Y:S05]  /*0280*/  EXIT ;  /* 0x000000000000794d */ /* 0x000fea0003800000 */
.L_x_1:
        /* <DEDUP_REMOVED lines=15> */
.L_x_6:


//--------------------- .text._Z14transpose_ver4v --------------------------
	.section	.text._Z14transpose_ver4v,"ax",@progbits
	.align	128
        .global         _Z14transpose_ver4v
        .type           _Z14transpose_ver4v,@function
        .size           _Z14transpose_ver4v,(.L_x_7 - _Z14transpose_ver4v)
        .other          _Z14transpose_ver4v,@"STO_CUDA_ENTRY STV_DEFAULT"
_Z14transpose_ver4v:
.text._Z14transpose_ver4v:
        /* <DEDUP_REMOVED lines=23> */
.L_x_2:
        /* <DEDUP_REMOVED lines=9> */
.L_x_7:


//--------------------- .text._Z14transpose_ver2v --------------------------
	.section	.text._Z14transpose_ver2v,"ax",@progbits
	.align	128
        .global         _Z14transpose_ver2v
        .type           _Z14transpose_ver2v,@function
        .size           _Z14transpose_ver2v,(.L_x_8 - _Z14transpose_ver2v)
        .other          _Z14transpose_ver2v,@"STO_CUDA_ENTRY STV_DEFAULT"
_Z14transpose_ver2v:
.text._Z14transpose_ver2v:
[----:B------:R-:W-:Y:S01]  /*0000*/  LDC R1, c[0x0][0x37c] ;  /* 0x0000df00ff017b82 */ /* 0x000fe20000000800 */
[----:B------:R-:W0:Y:S01]  /*0010*/  S2R R9, SR_CTAID.Y ;  /* 0x0000000000097919 */ /* 0x000e220000002600 */
[----:B------:R-:W0:Y:S01]  /*0020*/  S2R R2, SR_TID.Y ;  /* 0x0000000000027919 */ /* 0x000e220000002200 */
[----:B------:R-:W1:Y:S01]  /*0030*/  S2R R7, SR_CTAID.X ;  /* 0x0000000000077919 */ /* 0x000e620000002500 */
[----:B------:R-:W1:Y:S01]  /*0040*/  S2R R0, SR_TID.X ;  /* 0x0000000000007919 */ /* 0x000e620000002100 */
[----:B0-----:R-:W-:-:S04]  /*0050*/  LEA R9, R9, R2, 0x5 ;  /* 0x0000000209097211 */ /* 0x001fc800078e28ff */
[----:B------:R-:W-:Y:S02]  /*0060*/  ISETP.GT.U32.AND P0, PT, R9, 0x3ff, PT ;  /* 0x000003ff0900780c */ /* 0x000fe40003f04070 */
[----:B-1----:R-:W-:-:S04]  /*0070*/  LEA R7, R7, R0, 0x5 ;  /* 0x0000000007077211 */ /* 0x002fc800078e28ff */
[----:B------:R-:W-:-:S13]  /*0080*/  ISETP.GT.OR P0, PT, R7, 0x3ff, P0 ;  /* 0x000003ff0700780c */ /* 0x000fda0000704670 */
[----:B------:R-:W-:Y:S05]  /*0090*/  @P0 EXIT ;  /* 0x000000000000094d */ /* 0x000fea0003800000 */
[----:B------:R-:W0:Y:S01]  /*00a0*/  LDC.64 R2, c[0x4][RZ] ;  /* 0x01000000ff027b82 */ /* 0x000e220000000a00 */
[----:B------:R-:W1:Y:S07]  /*00b0*/  LDCU.64 UR4, c[0x0][0x358] ;  /* 0x00006b00ff0477ac */ /* 0x000e6e0008000a00 */
[----:B------:R-:W2:Y:S01]  /*00c0*/  LDC.64 R4, c[0x4][0x8] ;  /* 0x01000200ff047b82 */ /* 0x000ea20000000a00 */
[----:B0-----:R-:W-:-:S04]  /*00d0*/  IMAD.WIDE.U32 R2, R9, 0x1000, R2 ;  /* 0x0000100009027825 */ /* 0x001fc800078e0002 */
[----:B------:R-:W-:-:S06]  /*00e0*/  IMAD.WIDE R2, R7, 0x4, R2 ;  /* 0x0000000407027825 */ /* 0x000fcc00078e0202 */
[----:B-1----:R-:W3:Y:S01]  /*00f0*/  LDG.E R3, desc[UR4][R2.64] ;  /* 0x0000000402037981 */ /* 0x002ee2000c1e1900 */
[----:B--2---:R-:W-:-:S04]  /*0100*/  IMAD.WIDE R4, R7, 0x1000, R4 ;  /* 0x0000100007047825 */ /* 0x004fc800078e0204 */
[----:B------:R-:W-:-:S05]  /*0110*/  IMAD.WIDE.U32 R4, R9, 0x4, R4 ;  /* 0x0000000409047825 */ /* 0x000fca00078e0004 */
[----:B---3--:R-:W-:Y:S01]  /*0120*/  STG.E desc[UR4][R4.64], R3 ;  /* 0x0000000304007986 */ /* 0x008fe2000c101904 */
[----:B------:R-:W-:Y:S05]  /*0130*/  EXIT ;  /* 0x000000000000794d */ /* 0x000fea0003800000 */
.L_x_3:
        /* <DEDUP_REMOVED lines=12> */
.L_x_8:


//--------------------- .text._Z14transpose_ver1v --------------------------
	.section	.text._Z14transpose_ver1v,"ax",@progbits
	.align	128
        .global         _Z14transpose_ver1v
        .type           _Z14transpose_ver1v,@function
        .size           _Z14transpose_ver1v,(.L_x_9 - _Z14transpose_ver1v)
        .other          _Z14transpose_ver1v,@"STO_CUDA_ENTRY STV_DEFAULT"
_Z14transpose_ver1v:
.text._Z14transpose_ver1v:
[----:B------:R-:W-:Y:S01]  /*0000*/  LDC R1, c[0x0][0x37c] ;  /* 0x0000df00ff017b82 */ /* 0x000fe20000000800 */
[----:B------:R-:W0:Y:S07]  /*0010*/  S2R R2, SR_TID.Y ;  /* 0x0000000000027919 */ /* 0x000e2e0000002200 */
[----:B------:R-:W1:Y:S01]  /*0020*/  LDC R7, c[0x0][0x360] ;  /* 0x0000d800ff077b82 */ /* 0x000e620000000800 */
[----:B------:R-:W1:Y:S07]  /*0030*/  S2R R0, SR_TID.X ;  /* 0x0000000000007919 */ /* 0x000e6e0000002100 */
[----:B------:R-:W0:Y:S08]  /*0040*/  S2UR UR5, SR_CTAID.Y ;  /* 0x00000000000579c3 */ /* 0x000e300000002600 */
[----:B------:R-:W0:Y:S08]  /*0050*/  LDC R9, c[0x0][0x364] ;  /* 0x0000d900ff097b82 */ /* 0x000e300000000800 */
[----:B------:R-:W1:Y:S01]  /*0060*/  S2UR UR4, SR_CTAID.X ;  /* 0x00000000000479c3 */ /* 0x000e620000002500 */
[----:B0-----:R-:W-:-:S05]  /*0070*/  IMAD R9, R9, UR5, R2 ;  /* 0x0000000509097c24 */ /* 0x001fca000f8e0202 */
[----:B------:R-:W-:Y:S01]  /*0080*/  ISETP.GT.U32.AND P0, PT, R9, 0x3ff, PT ;  /* 0x000003ff0900780c */ /* 0x000fe20003f04070 */
[----:B-1----:R-:W-:-:S05]  /*0090*/  IMAD R7, R7, UR4, R0 ;  /* 0x0000000407077c24 */ /* 0x002fca000f8e0200 */
        /* <DEDUP_REMOVED lines=12> */
.L_x_4:
        /* <DEDUP_REMOVED lines=10> */
.L_x_9:


//--------------------- .nv.shared.reserved.0     --------------------------
	.section	.nv.shared.reserved.0,"aw",@nobits
	.weak		__nv_reservedSMEM_offset_0_alias
	.size		__nv_reservedSMEM_offset_0_alias, 0, 64
	.other		__nv_reservedSMEM_offset_0_alias,@"STO_CUDA_RESERVED_SHARED STV_DEFAULT"
__nv_reservedSMEM_offset_0_alias:
	.zero		0
	.zero		64


//--------------------- .nv.global                --------------------------
	.section	.nv.global,"aw",@nobits
	.align	4
.nv.global:
	.type		device_A,@object
	.size		device_A,(device_Atranspose - device_A)
device_A:
	.zero		4194304
	.type		device_Atranspose,@object
	.size		device_Atranspose,(.L_1 - device_Atranspose)
device_Atranspose:
	.zero		4194304
.L_1:


//--------------------- .nv.shared._Z14transpose_ver5v --------------------------
	.section	.nv.shared._Z14transpose_ver5v,"aw",@nobits
	.sectionflags	@""
	.align	4
.nv.shared._Z14transpose_ver5v:
	.zero		5120


//--------------------- .nv.constant0._Z11normal_copyv --------------------------
	.section	.nv.constant0._Z11normal_copyv,"a",@progbits
	.sectionflags	@""
	.align	4
.nv.constant0._Z11normal_copyv:
	.zero		896


//--------------------- .nv.constant0._Z14transpose_ver5v --------------------------
	.section	.nv.constant0._Z14transpose_ver5v,"a",@progbits
	.sectionflags	@""
	.align	4
.nv.constant0._Z14transpose_ver5v:
	.zero		896


//--------------------- .nv.constant0._Z14transpose_ver4v --------------------------
	.section	.nv.constant0._Z14transpose_ver4v,"a",@progbits
	.sectionflags	@""
	.align	4
.nv.constant0._Z14transpose_ver4v:
	.zero		896


//--------------------- .nv.constant0._Z14transpose_ver2v --------------------------
	.section	.nv.constant0._Z14transpose_ver2v,"a",@progbits
	.sectionflags	@""
	.align	4
.nv.constant0._Z14transpose_ver2v:
	.zero		896


//--------------------- .nv.constant0._Z14transpose_ver1v --------------------------
	.section	.nv.constant0._Z14transpose_ver1v,"a",@progbits
	.sectionflags	@""
	.align	4
.nv.constant0._Z14transpose_ver1v:
	.zero		896


//--------------------- SYMBOLS --------------------------

	.type		.nv.reservedSmem.offset0,@object
	.size		.nv.reservedSmem.offset0,0x4
	.type		.nv.reservedSmem.cap,@object
	.size		.nv.reservedSmem.cap,0x4
